//
// Generated by NVIDIA NVVM Compiler
//
// Compiler Build ID: CL-36424714
// Cuda compilation tools, release 13.0, V13.0.88
// Based on NVVM 20.0.0
//

.version 9.0
.target sm_100
.address_size 64

	// .globl	merge_path_kernel

.visible .entry merge_path_kernel(
	.param .u64 .ptr .align 1 merge_path_kernel_param_0,
	.param .u32 merge_path_kernel_param_1,
	.param .u64 .ptr .align 1 merge_path_kernel_param_2,
	.param .u32 merge_path_kernel_param_3,
	.param .u64 .ptr .align 1 merge_path_kernel_param_4
)
{
	.reg .pred 	%p<33>;
	.reg .b32 	%r<168>;
	.reg .b64 	%rd<60>;

	ld.param.u64 	%rd7, [merge_path_kernel_param_0];
	ld.param.u32 	%r103, [merge_path_kernel_param_1];
	ld.param.u64 	%rd8, [merge_path_kernel_param_2];
	ld.param.u32 	%r104, [merge_path_kernel_param_3];
	ld.param.u64 	%rd9, [merge_path_kernel_param_4];
	cvta.to.global.u64 	%rd1, %rd9;
	cvta.to.global.u64 	%rd2, %rd8;
	cvta.to.global.u64 	%rd3, %rd7;
	mov.u32 	%r105, %nctaid.x;
	mov.u32 	%r106, %ntid.x;
	mul.lo.s32 	%r1, %r105, %r106;
	mov.u32 	%r107, %ctaid.x;
	mul.lo.s32 	%r2, %r107, %r106;
	add.s32 	%r3, %r104, %r103;
	setp.lt.s32 	%p1, %r1, 1;
	@%p1 bra 	$L__BB0_56;
	add.s32 	%r108, %r1, %r3;
	add.s32 	%r109, %r108, -1;
	div.s32 	%r4, %r109, %r1;
	mov.u32 	%r110, %tid.x;
	add.s32 	%r111, %r2, %r110;
	mul.lo.s32 	%r5, %r4, %r111;
	setp.ge.s32 	%p2, %r5, %r3;
	@%p2 bra 	$L__BB0_56;
	add.s32 	%r112, %r5, %r4;
	min.s32 	%r6, %r112, %r3;
	sub.s32 	%r113, %r5, %r104;
	max.s32 	%r151, %r113, 0;
	min.s32 	%r127, %r5, %r103;
	setp.ge.s32 	%p3, %r151, %r127;
	@%p3 bra 	$L__BB0_8;
$L__BB0_3:
	add.s32 	%r115, %r127, %r151;
	shr.u32 	%r11, %r115, 1;
	sub.s32 	%r12, %r5, %r11;
	setp.lt.u32 	%p4, %r115, 2;
	mov.b32 	%r129, -2147483648;
	@%p4 bra 	$L__BB0_5;
	add.s32 	%r116, %r11, -1;
	mul.wide.u32 	%rd10, %r116, 4;
	add.s64 	%rd11, %rd3, %rd10;
	ld.global.nc.u32 	%r129, [%rd11];
$L__BB0_5:
	setp.ge.s32 	%p5, %r12, %r104;
	mov.b32 	%r130, 2147483647;
	@%p5 bra 	$L__BB0_7;
	mul.wide.s32 	%rd12, %r12, 4;
	add.s64 	%rd13, %rd2, %rd12;
	ld.global.nc.u32 	%r130, [%rd13];
$L__BB0_7:
	setp.gt.s32 	%p6, %r129, %r130;
	add.s32 	%r118, %r11, 1;
	selp.b32 	%r151, %r151, %r118, %p6;
	selp.b32 	%r127, %r11, %r127, %p6;
	setp.lt.s32 	%p7, %r151, %r127;
	@%p7 bra 	$L__BB0_3;
$L__BB0_8:
	sub.s32 	%r150, %r5, %r151;
	sub.s32 	%r119, %r6, %r104;
	max.s32 	%r136, %r119, 0;
	min.s32 	%r132, %r6, %r103;
	setp.ge.s32 	%p8, %r136, %r132;
	@%p8 bra 	$L__BB0_14;
$L__BB0_9:
	add.s32 	%r121, %r132, %r136;
	shr.u32 	%r25, %r121, 1;
	sub.s32 	%r26, %r6, %r25;
	setp.lt.u32 	%p9, %r121, 2;
	mov.b32 	%r134, -2147483648;
	@%p9 bra 	$L__BB0_11;
	add.s32 	%r122, %r25, -1;
	mul.wide.u32 	%rd14, %r122, 4;
	add.s64 	%rd15, %rd3, %rd14;
	ld.global.nc.u32 	%r134, [%rd15];
$L__BB0_11:
	setp.ge.s32 	%p10, %r26, %r104;
	mov.b32 	%r135, 2147483647;
	@%p10 bra 	$L__BB0_13;
	mul.wide.s32 	%rd16, %r26, 4;
	add.s64 	%rd17, %rd2, %rd16;
	ld.global.nc.u32 	%r135, [%rd17];
$L__BB0_13:
	setp.gt.s32 	%p11, %r134, %r135;
	add.s32 	%r124, %r25, 1;
	selp.b32 	%r136, %r136, %r124, %p11;
	selp.b32 	%r132, %r25, %r132, %p11;
	setp.lt.s32 	%p12, %r136, %r132;
	@%p12 bra 	$L__BB0_9;
$L__BB0_14:
	sub.s32 	%r34, %r6, %r136;
	setp.ge.s32 	%p13, %r5, %r6;
	@%p13 bra 	$L__BB0_56;
	sub.s32 	%r125, %r6, %r5;
	and.b32  	%r35, %r125, 3;
	setp.eq.s32 	%p14, %r35, 0;
	mov.u32 	%r145, %r5;
	@%p14 bra 	$L__BB0_25;
	neg.s32 	%r137, %r35;
	mov.u32 	%r145, %r5;
$L__BB0_17:
	.pragma "nounroll";
	mul.wide.s32 	%rd18, %r145, 4;
	add.s64 	%rd4, %rd1, %rd18;
	setp.lt.s32 	%p15, %r151, %r136;
	@%p15 bra 	$L__BB0_20;
	mul.wide.s32 	%rd19, %r150, 4;
	add.s64 	%rd20, %rd2, %rd19;
	ld.global.nc.u32 	%r142, [%rd20];
$L__BB0_19:
	add.s32 	%r150, %r150, 1;
	st.global.u32 	[%rd4], %r142;
	bra.uni 	$L__BB0_24;
$L__BB0_20:
	setp.lt.s32 	%p16, %r150, %r34;
	@%p16 bra 	$L__BB0_22;
	mul.wide.u32 	%rd21, %r151, 4;
	add.s64 	%rd22, %rd3, %rd21;
	ld.global.nc.u32 	%r141, [%rd22];
	bra.uni 	$L__BB0_23;
$L__BB0_22:
	mul.wide.u32 	%rd23, %r151, 4;
	add.s64 	%rd24, %rd3, %rd23;
	ld.global.nc.u32 	%r141, [%rd24];
	mul.wide.s32 	%rd25, %r150, 4;
	add.s64 	%rd26, %rd2, %rd25;
	ld.global.nc.u32 	%r142, [%rd26];
	setp.gt.s32 	%p17, %r141, %r142;
	@%p17 bra 	$L__BB0_19;
$L__BB0_23:
	add.s32 	%r151, %r151, 1;
	st.global.u32 	[%rd4], %r141;
$L__BB0_24:
	add.s32 	%r145, %r145, 1;
	add.s32 	%r137, %r137, 1;
	setp.ne.s32 	%p18, %r137, 0;
	@%p18 bra 	$L__BB0_17;
$L__BB0_25:
	sub.s32 	%r126, %r5, %r6;
	setp.gt.u32 	%p19, %r126, -4;
	@%p19 bra 	$L__BB0_56;
	sub.s32 	%r148, %r145, %r6;
	add.s64 	%rd5, %rd1, 8;
$L__BB0_27:
	mul.wide.s32 	%rd27, %r145, 4;
	add.s64 	%rd6, %rd5, %rd27;
	setp.lt.s32 	%p20, %r151, %r136;
	@%p20 bra 	$L__BB0_30;
	mul.wide.s32 	%rd28, %r150, 4;
	add.s64 	%rd29, %rd2, %rd28;
	ld.global.nc.u32 	%r153, [%rd29];
$L__BB0_29:
	add.s32 	%r150, %r150, 1;
	st.global.u32 	[%rd6+-8], %r153;
	bra.uni 	$L__BB0_34;
$L__BB0_30:
	setp.lt.s32 	%p21, %r150, %r34;
	@%p21 bra 	$L__BB0_32;
	mul.wide.u32 	%rd30, %r151, 4;
	add.s64 	%rd31, %rd3, %rd30;
	ld.global.nc.u32 	%r152, [%rd31];
	bra.uni 	$L__BB0_33;
$L__BB0_32:
	mul.wide.u32 	%rd32, %r151, 4;
	add.s64 	%rd33, %rd3, %rd32;
	ld.global.nc.u32 	%r152, [%rd33];
	mul.wide.s32 	%rd34, %r150, 4;
	add.s64 	%rd35, %rd2, %rd34;
	ld.global.nc.u32 	%r153, [%rd35];
	setp.gt.s32 	%p22, %r152, %r153;
	@%p22 bra 	$L__BB0_29;
$L__BB0_33:
	add.s32 	%r151, %r151, 1;
	st.global.u32 	[%rd6+-8], %r152;
$L__BB0_34:
	setp.lt.s32 	%p23, %r151, %r136;
	@%p23 bra 	$L__BB0_37;
	mul.wide.s32 	%rd36, %r150, 4;
	add.s64 	%rd37, %rd2, %rd36;
	ld.global.nc.u32 	%r157, [%rd37];
$L__BB0_36:
	add.s32 	%r150, %r150, 1;
	st.global.u32 	[%rd6+-4], %r157;
	bra.uni 	$L__BB0_41;
$L__BB0_37:
	setp.lt.s32 	%p24, %r150, %r34;
	@%p24 bra 	$L__BB0_39;
	mul.wide.u32 	%rd38, %r151, 4;
	add.s64 	%rd39, %rd3, %rd38;
	ld.global.nc.u32 	%r156, [%rd39];
	bra.uni 	$L__BB0_40;
$L__BB0_39:
	mul.wide.u32 	%rd40, %r151, 4;
	add.s64 	%rd41, %rd3, %rd40;
	ld.global.nc.u32 	%r156, [%rd41];
	mul.wide.s32 	%rd42, %r150, 4;
	add.s64 	%rd43, %rd2, %rd42;
	ld.global.nc.u32 	%r157, [%rd43];
	setp.gt.s32 	%p25, %r156, %r157;
	@%p25 bra 	$L__BB0_36;
$L__BB0_40:
	add.s32 	%r151, %r151, 1;
	st.global.u32 	[%rd6+-4], %r156;
$L__BB0_41:
	setp.lt.s32 	%p26, %r151, %r136;
	@%p26 bra 	$L__BB0_44;
	mul.wide.s32 	%rd44, %r150, 4;
	add.s64 	%rd45, %rd2, %rd44;
	ld.global.nc.u32 	%r161, [%rd45];
$L__BB0_43:
	add.s32 	%r150, %r150, 1;
	st.global.u32 	[%rd6], %r161;
	bra.uni 	$L__BB0_48;
$L__BB0_44:
	setp.lt.s32 	%p27, %r150, %r34;
	@%p27 bra 	$L__BB0_46;
	mul.wide.u32 	%rd46, %r151, 4;
	add.s64 	%rd47, %rd3, %rd46;
	ld.global.nc.u32 	%r160, [%rd47];
	bra.uni 	$L__BB0_47;
$L__BB0_46:
	mul.wide.u32 	%rd48, %r151, 4;
	add.s64 	%rd49, %rd3, %rd48;
	ld.global.nc.u32 	%r160, [%rd49];
	mul.wide.s32 	%rd50, %r150, 4;
	add.s64 	%rd51, %rd2, %rd50;
	ld.global.nc.u32 	%r161, [%rd51];
	setp.gt.s32 	%p28, %r160, %r161;
	@%p28 bra 	$L__BB0_43;
$L__BB0_47:
	add.s32 	%r151, %r151, 1;
	st.global.u32 	[%rd6], %r160;
$L__BB0_48:
	setp.lt.s32 	%p29, %r151, %r136;
	@%p29 bra 	$L__BB0_51;
	mul.wide.s32 	%rd52, %r150, 4;
	add.s64 	%rd53, %rd2, %rd52;
	ld.global.nc.u32 	%r165, [%rd53];
$L__BB0_50:
	add.s32 	%r150, %r150, 1;
	st.global.u32 	[%rd6+4], %r165;
	bra.uni 	$L__BB0_55;
$L__BB0_51:
	setp.lt.s32 	%p30, %r150, %r34;
	@%p30 bra 	$L__BB0_53;
	mul.wide.u32 	%rd54, %r151, 4;
	add.s64 	%rd55, %rd3, %rd54;
	ld.global.nc.u32 	%r164, [%rd55];
	bra.uni 	$L__BB0_54;
$L__BB0_53:
	mul.wide.u32 	%rd56, %r151, 4;
	add.s64 	%rd57, %rd3, %rd56;
	ld.global.nc.u32 	%r164, [%rd57];
	mul.wide.s32 	%rd58, %r150, 4;
	add.s64 	%rd59, %rd2, %rd58;
	ld.global.nc.u32 	%r165, [%rd59];
	setp.gt.s32 	%p31, %r164, %r165;
	@%p31 bra 	$L__BB0_50;
$L__BB0_54:
	add.s32 	%r151, %r151, 1;
	st.global.u32 	[%rd6+4], %r164;
$L__BB0_55:
	add.s32 	%r145, %r145, 4;
	add.s32 	%r148, %r148, 4;
	setp.ne.s32 	%p32, %r148, 0;
	@%p32 bra 	$L__BB0_27;
$L__BB0_56:
	ret;

}


// ===== COMPILED SASS (sm_100) =====

	.target	sm_100

	.elftype	@"ET_EXEC"


//--------------------- .note.nv.tkinfo           --------------------------
	.section	.note.nv.tkinfo,"",@"SHT_NOTE"
	.sectionflags	@"SHF_NOTE_NV_TKINFO"
	.tkinfo
        /*0018*/ 	.word	0x00000002
        /*0030*/ 	.string	""
        /*0030*/ 	.string	"ptxas"
        /*0030*/ 	.string	"Cuda compilation tools, release 13.0, V13.0.88"
        /*0030*/ 	.string	"Build cuda_13.0.r13.0/compiler.36424714_0"
        /*0030*/ 	.string	"-arch sm_100 -m 64 "



//--------------------- .note.nv.cuinfo           --------------------------
	.section	.note.nv.cuinfo,"",@"SHT_NOTE"
	.sectionflags	@"SHF_NOTE_NV_CUINFO"
        /*0018*/ 	.short	0x0002
        /*001a*/ 	.short	0x0064
        /*001c*/ 	.short	0x0082
	.zero		2


//--------------------- .nv.info                  --------------------------
	.section	.nv.info,"",@"SHT_CUDA_INFO"
	.align	4


	//----- nvinfo : EIATTR_REGCOUNT
	.align		4
        /*0000*/ 	.byte	0x04, 0x2f
        /*0002*/ 	.short	(.L_1 - .L_0)
	.align		4
.L_0:
        /*0004*/ 	.word	index@(merge_path_kernel)
        /*0008*/ 	.word	0x00000018


	//----- nvinfo : EIATTR_FRAME_SIZE
	.align		4
.L_1:
        /*000c*/ 	.byte	0x04, 0x11
        /*000e*/ 	.short	(.L_3 - .L_2)
	.align		4
.L_2:
        /*0010*/ 	.word	index@(merge_path_kernel)
        /*0014*/ 	.word	0x00000000


	//----- nvinfo : EIATTR_MIN_STACK_SIZE
	.align		4
.L_3:
        /*0018*/ 	.byte	0x04, 0x12
        /*001a*/ 	.short	(.L_5 - .L_4)
	.align		4
.L_4:
        /*001c*/ 	.word	index@(merge_path_kernel)
        /*0020*/ 	.word	0x00000000
.L_5:


//--------------------- .nv.compat                --------------------------
	.section	.nv.compat,"",@"SHT_CUDA_COMPAT_INFO"
	.align	4
        /*0000*/ 	.byte	0x02, 0x09, 0x00, 0x00, 0x02, 0x02, 0x01, 0x00, 0x02, 0x05, 0x05, 0x00, 0x03, 0x07, 0x01, 0x01
        /*0010*/ 	.byte	0x02, 0x03, 0x00, 0x00, 0x02, 0x06, 0x01, 0x00, 0x04, 0x0b, 0x08, 0x00, 0x09, 0x00, 0x00, 0x00
        /*0020*/ 	.byte	0x00, 0x00, 0x00, 0x00


//--------------------- .nv.info.merge_path_kernel --------------------------
	.section	.nv.info.merge_path_kernel,"",@"SHT_CUDA_INFO"
	.sectionflags	@""
	.align	4


	//----- nvinfo : EIATTR_CUDA_API_VERSION
	.align		4
        /*0000*/ 	.byte	0x04, 0x37
        /*0002*/ 	.short	(.L_7 - .L_6)
.L_6:
        /*0004*/ 	.word	0x00000082


	//----- nvinfo : EIATTR_KPARAM_INFO
	.align		4
.L_7:
        /*0008*/ 	.byte	0x04, 0x17
        /*000a*/ 	.short	(.L_9 - .L_8)
.L_8:
        /*000c*/ 	.word	0x00000000
        /*0010*/ 	.short	0x0004
        /*0012*/ 	.short	0x0020
        /*0014*/ 	.byte	0x00, 0xf5, 0x21, 0x00


	//----- nvinfo : EIATTR_KPARAM_INFO
	.align		4
.L_9:
        /*0018*/ 	.byte	0x04, 0x17
        /*001a*/ 	.short	(.L_11 - .L_10)
.L_10:
        /*001c*/ 	.word	0x00000000
        /*0020*/ 	.short	0x0003
        /*0022*/ 	.short	0x0018
        /*0024*/ 	.byte	0x00, 0xf0, 0x11, 0x00


	//----- nvinfo : EIATTR_KPARAM_INFO
	.align		4
.L_11:
        /*0028*/ 	.byte	0x04, 0x17
        /*002a*/ 	.short	(.L_13 - .L_12)
.L_12:
        /*002c*/ 	.word	0x00000000
        /*0030*/ 	.short	0x0002
        /*0032*/ 	.short	0x0010
        /*0034*/ 	.byte	0x00, 0xf5, 0x21, 0x00


	//----- nvinfo : EIATTR_KPARAM_INFO
	.align		4
.L_13:
        /*0038*/ 	.byte	0x04, 0x17
        /*003a*/ 	.short	(.L_15 - .L_14)
.L_14:
        /*003c*/ 	.word	0x00000000
        /*0040*/ 	.short	0x0001
        /*0042*/ 	.short	0x0008
        /*0044*/ 	.byte	0x00, 0xf0, 0x11, 0x00


	//----- nvinfo : EIATTR_KPARAM_INFO
	.align		4
.L_15:
        /*0048*/ 	.byte	0x04, 0x17
        /*004a*/ 	.short	(.L_17 - .L_16)
.L_16:
        /*004c*/ 	.word	0x00000000
        /*0050*/ 	.short	0x0000
        /*0052*/ 	.short	0x0000
        /*0054*/ 	.byte	0x00, 0xf5, 0x21, 0x00


	//----- nvinfo : EIATTR_SPARSE_MMA_MASK
	.align		4
.L_17:
        /*0058*/ 	.byte	0x03, 0x50
        /*005a*/ 	.short	0x0000


	//----- nvinfo : EIATTR_MAXREG_COUNT
	.align		4
        /*005c*/ 	.byte	0x03, 0x1b
        /*005e*/ 	.short	0x00ff


	//----- nvinfo : EIATTR_MERCURY_ISA_VERSION
	.align		4
        /*0060*/ 	.byte	0x03, 0x5f
        /*0062*/ 	.short	0x0101


	//----- nvinfo : EIATTR_VRC_CTA_INIT_COUNT
	.align		4
        /*0064*/ 	.byte	0x02, 0x4a
	.zero		1
	.zero		1


	//----- nvinfo : EIATTR_EXIT_INSTR_OFFSETS
	.align		4
        /*0068*/ 	.byte	0x04, 0x1c
        /*006a*/ 	.short	(.L_19 - .L_18)


	//   ....[0]....
.L_18:
        /*006c*/ 	.word	0x00000070


	//   ....[1]....
        /*0070*/ 	.word	0x000002c0


	//   ....[2]....
        /*0074*/ 	.word	0x00000660


	//   ....[3]....
        /*0078*/ 	.word	0x00000970


	//   ....[4]....
        /*007c*/ 	.word	0x000010d0


	//----- nvinfo : EIATTR_CRS_STACK_SIZE
	.align		4
.L_19:
        /*0080*/ 	.byte	0x04, 0x1e
        /*0082*/ 	.short	(.L_21 - .L_20)
.L_20:
        /*0084*/ 	.word	0x00000000


	//----- nvinfo : EIATTR_CBANK_PARAM_SIZE
	.align		4
.L_21:
        /*0088*/ 	.byte	0x03, 0x19
        /*008a*/ 	.short	0x0028


	//----- nvinfo : EIATTR_PARAM_CBANK
	.align		4
        /*008c*/ 	.byte	0x04, 0x0a
        /*008e*/ 	.short	(.L_23 - .L_22)
	.align		4
.L_22:
        /*0090*/ 	.word	index@(.nv.constant0.merge_path_kernel)
        /*0094*/ 	.short	0x0380
        /*0096*/ 	.short	0x0028


	//----- nvinfo : EIATTR_SW_WAR
	.align		4
.L_23:
        /*0098*/ 	.byte	0x04, 0x36
        /*009a*/ 	.short	(.L_25 - .L_24)
.L_24:
        /*009c*/ 	.word	0x00000008
.L_25:


//--------------------- .nv.callgraph             --------------------------
	.section	.nv.callgraph,"",@"SHT_CUDA_CALLGRAPH"
	.align	4
	.sectionentsize	8
	.align		4
        /*0000*/ 	.word	0x00000000
	.align		4
        /*0004*/ 	.word	0xffffffff
	.align		4
        /*0008*/ 	.word	0x00000000
	.align		4
        /*000c*/ 	.word	0xfffffffe
	.align		4
        /*0010*/ 	.word	0x00000000
	.align		4
        /*0014*/ 	.word	0xfffffffd
	.align		4
        /*0018*/ 	.word	0x00000000
	.align		4
        /*001c*/ 	.word	0xfffffffc


//--------------------- .text.merge_path_kernel   --------------------------
	.section	.text.merge_path_kernel,"ax",@progbits
	.align	128
        .global         merge_path_kernel
        .type           merge_path_kernel,@function
        .size           merge_path_kernel,(.L_x_44 - merge_path_kernel)
        .other          merge_path_kernel,@"STO_CUDA_ENTRY STV_DEFAULT"
merge_path_kernel:
.text.merge_path_kernel:
[----:B------:R-:W-:Y:S01]  /*0000*/  LDC R1, c[0x0][0x37c] ;  /* 0x0000df00ff017b82 */ /* 0x000fe20000000800 */
[----:B------:R-:W0:Y:S07]  /*0010*/  LDCU UR4, c[0x0][0x370] ;  /* 0x00006e00ff0477ac */ /* 0x000e2e0008000800 */
[----:B------:R-:W0:Y:S08]  /*0020*/  LDC R0, c[0x0][0x360] ;  /* 0x0000d800ff007b82 */ /* 0x000e300000000800 */
[----:B------:R-:W1:Y:S01]  /*0030*/  S2UR UR5, SR_CTAID.X ;  /* 0x00000000000579c3 */ /* 0x000e620000002500 */
[----:B0-----:R-:W-:-:S05]  /*0040*/  IMAD R7, R0, UR4, RZ ;  /* 0x0000000400077c24 */ /* 0x001fca000f8e02ff */
[----:B------:R-:W-:Y:S01]  /*0050*/  ISETP.GE.AND P0, PT, R7, 0x1, PT ;  /* 0x000000010700780c */ /* 0x000fe20003f06270 */
[----:B-1----:R-:W-:-:S12]  /*0060*/  IMAD R0, R0, UR5, RZ ;  /* 0x0000000500007c24 */ /* 0x002fd8000f8e02ff */
[----:B------:R-:W-:Y:S05]  /*0070*/  @!P0 EXIT ;  /* 0x000000000000894d */ /* 0x000fea0003800000 */
[-C--:B------:R-:W-:Y:S01]  /*0080*/  IABS R12, R7.reuse ;  /* 0x00000007000c7213 */ /* 0x080fe20000000000 */
[----:B------:R-:W0:Y:S01]  /*0090*/  LDC R10, c[0x0][0x388] ;  /* 0x0000e200ff0a7b82 */ /* 0x000e220000000800 */
[----:B------:R-:W1:Y:S01]  /*00a0*/  LDCU UR4, c[0x0][0x398] ;  /* 0x00007300ff0477ac */ /* 0x000e620008000800 */
[----:B------:R-:W-:Y:S01]  /*00b0*/  IABS R11, R7 ;  /* 0x00000007000b7213 */ /* 0x000fe20000000000 */
[----:B------:R-:W2:Y:S04]  /*00c0*/  I2F.RP R8, R12 ;  /* 0x0000000c00087306 */ /* 0x000ea80000209400 */
[----:B------:R-:W-:-:S04]  /*00d0*/  IMAD.MOV R11, RZ, RZ, -R11 ;  /* 0x000000ffff0b7224 */ /* 0x000fc800078e0a0b */
[----:B--2---:R-:W2:Y:S01]  /*00e0*/  MUFU.RCP R8, R8 ;  /* 0x0000000800087308 */ /* 0x004ea20000001000 */
[----:B-1----:R-:W-:-:S04]  /*00f0*/  IMAD.U32 R3, RZ, RZ, UR4 ;  /* 0x00000004ff037e24 */ /* 0x002fc8000f8e00ff */
[----:B0-----:R-:W-:-:S05]  /*0100*/  IMAD.IADD R2, R3, 0x1, R10 ;  /* 0x0000000103027824 */ /* 0x001fca00078e020a */
[----:B------:R-:W-:Y:S01]  /*0110*/  IADD3 R6, PT, PT, R7, -0x1, R2 ;  /* 0xffffffff07067810 */ /* 0x000fe20007ffe002 */
[----:B--2---:R-:W-:-:S03]  /*0120*/  VIADD R4, R8, 0xffffffe ;  /* 0x0ffffffe08047836 */ /* 0x004fc60000000000 */
[----:B------:R-:W-:Y:S02]  /*0130*/  IABS R8, R6 ;  /* 0x0000000600087213 */ /* 0x000fe40000000000 */
[----:B------:R-:W-:Y:S01]  /*0140*/  LOP3.LUT R6, R6, R7, RZ, 0x3c, !PT ;  /* 0x0000000706067212 */ /* 0x000fe200078e3cff */
[----:B------:R0:W1:Y:S03]  /*0150*/  F2I.FTZ.U32.TRUNC.NTZ R5, R4 ;  /* 0x0000000400057305 */ /* 0x000066000021f000 */
[----:B------:R-:W-:Y:S01]  /*0160*/  ISETP.GE.AND P1, PT, R6, RZ, PT ;  /* 0x000000ff0600720c */ /* 0x000fe20003f26270 */
[----:B0-----:R-:W-:Y:S01]  /*0170*/  HFMA2 R4, -RZ, RZ, 0, 0 ;  /* 0x00000000ff047431 */ /* 0x001fe200000001ff */
[----:B-1----:R-:W-:-:S05]  /*0180*/  IADD3 R9, PT, PT, RZ, -R5, RZ ;  /* 0x80000005ff097210 */ /* 0x002fca0007ffe0ff */
[----:B------:R-:W-:-:S04]  /*0190*/  IMAD R9, R9, R12, RZ ;  /* 0x0000000c09097224 */ /* 0x000fc800078e02ff */
[----:B------:R-:W-:Y:S02]  /*01a0*/  IMAD.HI.U32 R4, R5, R9, R4 ;  /* 0x0000000905047227 */ /* 0x000fe400078e0004 */
[----:B------:R-:W0:Y:S02]  /*01b0*/  S2R R9, SR_TID.X ;  /* 0x0000000000097919 */ /* 0x000e240000002100 */
[----:B------:R-:W-:Y:S02]  /*01c0*/  IMAD.MOV.U32 R5, RZ, RZ, R8 ;  /* 0x000000ffff057224 */ /* 0x000fe400078e0008 */
[----:B------:R-:W-:Y:S02]  /*01d0*/  IMAD.MOV.U32 R8, RZ, RZ, R11 ;  /* 0x000000ffff087224 */ /* 0x000fe400078e000b */
[----:B------:R-:W-:-:S04]  /*01e0*/  IMAD.HI.U32 R4, R4, R5, RZ ;  /* 0x0000000504047227 */ /* 0x000fc800078e00ff */
[----:B------:R-:W-:-:S05]  /*01f0*/  IMAD R5, R4, R8, R5 ;  /* 0x0000000804057224 */ /* 0x000fca00078e0205 */
[----:B------:R-:W-:-:S13]  /*0200*/  ISETP.GT.U32.AND P2, PT, R12, R5, PT ;  /* 0x000000050c00720c */ /* 0x000fda0003f44070 */
[-C--:B------:R-:W-:Y:S01]  /*0210*/  @!P2 IADD3 R5, PT, PT, R5, -R12.reuse, RZ ;  /* 0x8000000c0505a210 */ /* 0x080fe20007ffe0ff */
[----:B------:R-:W-:Y:S01]  /*0220*/  @!P2 VIADD R4, R4, 0x1 ;  /* 0x000000010404a836 */ /* 0x000fe20000000000 */
[----:B------:R-:W-:Y:S02]  /*0230*/  ISETP.NE.AND P2, PT, R7, RZ, PT ;  /* 0x000000ff0700720c */ /* 0x000fe40003f45270 */
[----:B------:R-:W-:Y:S01]  /*0240*/  ISETP.GE.U32.AND P0, PT, R5, R12, PT ;  /* 0x0000000c0500720c */ /* 0x000fe20003f06070 */
[----:B0-----:R-:W-:-:S12]  /*0250*/  IMAD.IADD R0, R0, 0x1, R9 ;  /* 0x0000000100007824 */ /* 0x001fd800078e0209 */
[----:B------:R-:W-:-:S05]  /*0260*/  @P0 VIADD R4, R4, 0x1 ;  /* 0x0000000104040836 */ /* 0x000fca0000000000 */
[----:B------:R-:W-:-:S05]  /*0270*/  MOV R15, R4 ;  /* 0x00000004000f7202 */ /* 0x000fca0000000f00 */
[----:B------:R-:W-:Y:S01]  /*0280*/  @!P1 IMAD.MOV R15, RZ, RZ, -R15 ;  /* 0x000000ffff0f9224 */ /* 0x000fe200078e0a0f */
[----:B------:R-:W-:-:S05]  /*0290*/  @!P2 LOP3.LUT R15, RZ, R7, RZ, 0x33, !PT ;  /* 0x00000007ff0fa212 */ /* 0x000fca00078e33ff */
[----:B------:R-:W-:-:S05]  /*02a0*/  IMAD R5, R15, R0, RZ ;  /* 0x000000000f057224 */ /* 0x000fca00078e02ff */
[----:B------:R-:W-:-:S13]  /*02b0*/  ISETP.GE.AND P0, PT, R5, R2, PT ;  /* 0x000000020500720c */ /* 0x000fda0003f06270 */
[----:B------:R-:W-:Y:S05]  /*02c0*/  @P0 EXIT ;  /* 0x000000000000094d */ /* 0x000fea0003800000 */
[C---:B------:R-:W-:Y:S01]  /*02d0*/  VIMNMX R7, PT, PT, R5.reuse, R10, PT ;  /* 0x0000000a05077248 */ /* 0x040fe20003fe0100 */
[----:B------:R-:W0:Y:S01]  /*02e0*/  LDCU.64 UR6, c[0x0][0x358] ;  /* 0x00006b00ff0677ac */ /* 0x000e220008000a00 */
[----:B------:R-:W-:Y:S01]  /*02f0*/  VIADDMNMX R0, R5, -R3, RZ, !PT ;  /* 0x8000000305007246 */ /* 0x000fe200078001ff */
[----:B------:R-:W-:Y:S03]  /*0300*/  BSSY.RECONVERGENT B0, `(.L_x_0) ;  /* 0x0000018000007945 */ /* 0x000fe60003800200 */
[----:B------:R-:W-:-:S13]  /*0310*/  ISETP.GE.AND P0, PT, R0, R7, PT ;  /* 0x000000070000720c */ /* 0x000fda0003f06270 */
[----:B0-----:R-:W-:Y:S05]  /*0320*/  @P0 BRA `(.L_x_1) ;  /* 0x0000000000540947 */ /* 0x001fea0003800000 */
[----:B------:R-:W0:Y:S01]  /*0330*/  LDC R3, c[0x0][0x398] ;  /* 0x0000e600ff037b82 */ /* 0x000e220000000800 */
[----:B------:R-:W-:-:S07]  /*0340*/  MOV R11, R7 ;  /* 0x00000007000b7202 */ /* 0x000fce0000000f00 */
.L_x_2:
[----:B------:R-:W-:-:S05]  /*0350*/  IMAD.IADD R4, R11, 0x1, R0 ;  /* 0x000000010b047824 */ /* 0x000fca00078e0200 */
[----:B------:R-:W-:Y:S02]  /*0360*/  SHF.R.U32.HI R10, RZ, 0x1, R4 ;  /* 0x00000001ff0a7819 */ /* 0x000fe40000011604 */
[----:B------:R-:W-:Y:S01]  /*0370*/  ISETP.GE.U32.AND P0, PT, R4, 0x2, PT ;  /* 0x000000020400780c */ /* 0x000fe20003f06070 */
[----:B------:R-:W-:Y:S02]  /*0380*/  IMAD.MOV.U32 R4, RZ, RZ, -0x80000000 ;  /* 0x80000000ff047424 */ /* 0x000fe400078e00ff */
[----:B------:R-:W-:-:S05]  /*0390*/  IMAD.IADD R12, R5, 0x1, -R10 ;  /* 0x00000001050c7824 */ /* 0x000fca00078e0a0a */
[----:B0-----:R-:W-:-:S05]  /*03a0*/  ISETP.GE.AND P1, PT, R12, R3, PT ;  /* 0x000000030c00720c */ /* 0x001fca0003f26270 */
[----:B------:R-:W0:Y:S01]  /*03b0*/  @P0 LDC.64 R6, c[0x0][0x380] ;  /* 0x0000e000ff060b82 */ /* 0x000e220000000a00 */
[----:B------:R-:W-:-:S07]  /*03c0*/  @P0 IADD3 R13, PT, PT, R10, -0x1, RZ ;  /* 0xffffffff0a0d0810 */ /* 0x000fce0007ffe0ff */
[----:B------:R-:W1:Y:S01]  /*03d0*/  @!P1 LDC.64 R8, c[0x0][0x390] ;  /* 0x0000e400ff089b82 */ /* 0x000e620000000a00 */
[----:B0-----:R-:W-:-:S04]  /*03e0*/  @P0 IMAD.WIDE.U32 R6, R13, 0x4, R6 ;  /* 0x000000040d060825 */ /* 0x001fc800078e0006 */
[----:B------:R-:W-:Y:S01]  /*03f0*/  IMAD.MOV.U32 R13, RZ, RZ, 0x7fffffff ;  /* 0x7fffffffff0d7424 */ /* 0x000fe200078e00ff */
[----:B------:R-:W2:Y:S01]  /*0400*/  @P0 LDG.E.CONSTANT R4, desc[UR6][R6.64] ;  /* 0x0000000606040981 */ /* 0x000ea2000c1e9900 */
[----:B-1----:R-:W-:-:S05]  /*0410*/  @!P1 IMAD.WIDE R8, R12, 0x4, R8 ;  /* 0x000000040c089825 */ /* 0x002fca00078e0208 */
[----:B------:R-:W2:Y:S02]  /*0420*/  @!P1 LDG.E.CONSTANT R13, desc[UR6][R8.64] ;  /* 0x00000006080d9981 */ /* 0x000ea4000c1e9900 */
[----:B--2---:R-:W-:-:S04]  /*0430*/  ISETP.GT.AND P0, PT, R4, R13, PT ;  /* 0x0000000d0400720c */ /* 0x004fc80003f04270 */
[----:B------:R-:W-:-:S09]  /*0440*/  SEL R11, R10, R11, P0 ;  /* 0x0000000b0a0b7207 */ /* 0x000fd20000000000 */
[----:B------:R-:W-:-:S04]  /*0450*/  @!P0 IADD3 R0, PT, PT, R10, 0x1, RZ ;  /* 0x000000010a008810 */ /* 0x000fc80007ffe0ff */
[----:B------:R-:W-:-:S13]  /*0460*/  ISETP.GE.AND P0, PT, R0, R11, PT ;  /* 0x0000000b0000720c */ /* 0x000fda0003f06270 */
[----:B------:R-:W-:Y:S05]  /*0470*/  @!P0 BRA `(.L_x_2) ;  /* 0xfffffffc00b48947 */ /* 0x000fea000383ffff */
.L_x_1:
[----:B------:R-:W-:Y:S05]  /*0480*/  BSYNC.RECONVERGENT B0 ;  /* 0x0000000000007941 */ /* 0x000fea0003800200 */
.L_x_0:
[----:B------:R-:W0:Y:S01]  /*0490*/  LDCU UR4, c[0x0][0x388] ;  /* 0x00007100ff0477ac */ /* 0x000e220008000800 */
[C---:B------:R-:W-:Y:S01]  /*04a0*/  VIADDMNMX R2, R5.reuse, R15, R2, PT ;  /* 0x0000000f05027246 */ /* 0x040fe20003800102 */
[----:B------:R-:W-:Y:S03]  /*04b0*/  BSSY.RECONVERGENT B0, `(.L_x_3) ;  /* 0x000001a000007945 */ /* 0x000fe60003800200 */
[C---:B------:R-:W-:Y:S02]  /*04c0*/  VIADDMNMX R3, R2.reuse, -R3, RZ, !PT ;  /* 0x8000000302037246 */ /* 0x040fe400078001ff */
[----:B------:R-:W-:Y:S02]  /*04d0*/  ISETP.GE.AND P0, PT, R5, R2, PT ;  /* 0x000000020500720c */ /* 0x000fe40003f06270 */
[----:B0-----:R-:W-:Y:S01]  /*04e0*/  VIMNMX R4, PT, PT, R2, UR4, PT ;  /* 0x0000000402047c48 */ /* 0x001fe2000bfe0100 */
[----:B------:R-:W0:Y:S03]  /*04f0*/  LDCU UR4, c[0x0][0x398] ;  /* 0x00007300ff0477ac */ /* 0x000e260008000800 */
[----:B------:R-:W-:-:S13]  /*0500*/  ISETP.GE.AND P1, PT, R3, R4, PT ;  /* 0x000000040300720c */ /* 0x000fda0003f26270 */
[----:B------:R-:W-:Y:S05]  /*0510*/  @P1 BRA `(.L_x_4) ;  /* 0x00000000004c1947 */ /* 0x000fea0003800000 */
.L_x_5:
[----:B------:R-:W-:Y:S02]  /*0520*/  IMAD.IADD R6, R4, 0x1, R3 ;  /* 0x0000000104067824 */ /* 0x000fe400078e0203 */
[----:B------:R-:W-:-:S03]  /*0530*/  IMAD.MOV.U32 R10, RZ, RZ, -0x80000000 ;  /* 0x80000000ff0a7424 */ /* 0x000fc600078e00ff */
[----:B------:R-:W-:Y:S02]  /*0540*/  SHF.R.U32.HI R13, RZ, 0x1, R6 ;  /* 0x00000001ff0d7819 */ /* 0x000fe40000011606 */
[----:B------:R-:W-:-:S03]  /*0550*/  ISETP.GE.U32.AND P1, PT, R6, 0x2, PT ;  /* 0x000000020600780c */ /* 0x000fc60003f26070 */
[----:B------:R-:W-:-:S05]  /*0560*/  IMAD.IADD R15, R2, 0x1, -R13 ;  /* 0x00000001020f7824 */ /* 0x000fca00078e0a0d */
[----:B0-----:R-:W-:-:S05]  /*0570*/  ISETP.GE.AND P2, PT, R15, UR4, PT ;  /* 0x000000040f007c0c */ /* 0x001fca000bf46270 */
        /* <DEDUP_REMOVED lines=13> */
.L_x_4:
[----:B0-----:R-:W-:Y:S05]  /*0650*/  BSYNC.RECONVERGENT B0 ;  /* 0x0000000000007941 */ /* 0x001fea0003800200 */
.L_x_3:
[----:B------:R-:W-:Y:S05]  /*0660*/  @P0 EXIT ;  /* 0x000000000000094d */ /* 0x000fea0003800000 */
[C-C-:B------:R-:W-:Y:S01]  /*0670*/  IMAD.IADD R4, R2.reuse, 0x1, -R5.reuse ;  /* 0x0000000102047824 */ /* 0x140fe200078e0a05 */
[----:B------:R-:W-:Y:S01]  /*0680*/  BSSY.RECONVERGENT B0, `(.L_x_6) ;  /* 0x000002b000007945 */ /* 0x000fe20003800200 */
[----:B------:R-:W-:Y:S01]  /*0690*/  IADD3 R7, PT, PT, R2, -R3, RZ ;  /* 0x8000000302077210 */ /* 0x000fe20007ffe0ff */
[----:B------:R-:W-:Y:S02]  /*06a0*/  IMAD.MOV.U32 R9, RZ, RZ, R5 ;  /* 0x000000ffff097224 */ /* 0x000fe400078e0005 */
[----:B------:R-:W-:Y:S01]  /*06b0*/  LOP3.LUT P0, R6, R4, 0x3, RZ, 0xc0, !PT ;  /* 0x0000000304067812 */ /* 0x000fe2000780c0ff */
[----:B------:R-:W-:-:S12]  /*06c0*/  IMAD.IADD R4, R5, 0x1, -R0 ;  /* 0x0000000105047824 */ /* 0x000fd800078e0a00 */
[----:B------:R-:W-:Y:S05]  /*06d0*/  @!P0 BRA `(.L_x_7) ;  /* 0x0000000000948947 */ /* 0x000fea0003800000 */
[----:B------:R-:W0:Y:S01]  /*06e0*/  LDC.64 R10, c[0x0][0x380] ;  /* 0x0000e000ff0a7b82 */ /* 0x000e220000000a00 */
[----:B------:R-:W-:Y:S01]  /*06f0*/  IMAD.MOV R6, RZ, RZ, -R6 ;  /* 0x000000ffff067224 */ /* 0x000fe200078e0a06 */
[----:B------:R-:W-:-:S06]  /*0700*/  MOV R9, R5 ;  /* 0x0000000500097202 */ /* 0x000fcc0000000f00 */
[----:B------:R-:W1:Y:S08]  /*0710*/  LDC.64 R12, c[0x0][0x390] ;  /* 0x0000e400ff0c7b82 */ /* 0x000e700000000a00 */
[----:B------:R-:W2:Y:S02]  /*0720*/  LDC.64 R14, c[0x0][0x3a0] ;  /* 0x0000e800ff0e7b82 */ /* 0x000ea40000000a00 */
.L_x_14:
[----:B------:R-:W-:-:S13]  /*0730*/  ISETP.GE.AND P1, PT, R0, R3, PT ;  /* 0x000000030000720c */ /* 0x000fda0003f26270 */
[----:B0-234-:R-:W3:Y:S02]  /*0740*/  @P1 LDC.64 R18, c[0x0][0x390] ;  /* 0x0000e400ff121b82 */ /* 0x01dee40000000a00 */
[----:B---3--:R-:W-:-:S06]  /*0750*/  @P1 IMAD.WIDE R18, R4, 0x4, R18 ;  /* 0x0000000404121825 */ /* 0x008fcc00078e0212 */
[----:B------:R3:W5:Y:S01]  /*0760*/  @P1 LDG.E.CONSTANT R19, desc[UR6][R18.64] ;  /* 0x0000000612131981 */ /* 0x000762000c1e9900 */
[----:B------:R-:W-:Y:S01]  /*0770*/  VIADD R6, R6, 0x1 ;  /* 0x0000000106067836 */ /* 0x000fe20000000000 */
[----:B------:R-:W-:Y:S01]  /*0780*/  BSSY.RECONVERGENT B1, `(.L_x_8) ;  /* 0x0000018000017945 */ /* 0x000fe20003800200 */
[----:B--2---:R-:W-:-:S03]  /*0790*/  IMAD.WIDE R16, R9, 0x4, R14 ;  /* 0x0000000409107825 */ /* 0x004fc600078e020e */
[----:B------:R-:W-:Y:S01]  /*07a0*/  ISETP.NE.AND P0, PT, R6, RZ, PT ;  /* 0x000000ff0600720c */ /* 0x000fe20003f05270 */
[----:B------:R-:W-:-:S12]  /*07b0*/  @P1 BRA `(.L_x_9) ;  /* 0x0000000000481947 */ /* 0x000fd80003800000 */
[----:B------:R-:W-:Y:S01]  /*07c0*/  ISETP.GE.AND P1, PT, R4, R7, PT ;  /* 0x000000070400720c */ /* 0x000fe20003f26270 */
[----:B------:R-:W-:-:S12]  /*07d0*/  BSSY.RELIABLE B2, `(.L_x_10) ;  /* 0x000000d000027945 */ /* 0x000fd80003800100 */
[----:B------:R-:W-:Y:S05]  /*07e0*/  @!P1 BRA `(.L_x_11) ;  /* 0x00000000000c9947 */ /* 0x000fea0003800000 */
[----:B0--3-5:R-:W-:-:S06]  /*07f0*/  IMAD.WIDE.U32 R18, R0, 0x4, R10 ;  /* 0x0000000400127825 */ /* 0x029fcc00078e000a */
[----:B------:R0:W5:Y:S01]  /*0800*/  LDG.E.CONSTANT R19, desc[UR6][R18.64] ;  /* 0x0000000612137981 */ /* 0x000162000c1e9900 */
[----:B------:R-:W-:Y:S05]  /*0810*/  BRA `(.L_x_12) ;  /* 0x0000000000207947 */ /* 0x000fea0003800000 */
.L_x_11:
[----:B0-----:R-:W-:-:S04]  /*0820*/  IMAD.WIDE.U32 R20, R0, 0x4, R10 ;  /* 0x0000000400147825 */ /* 0x001fc800078e000a */
[----:B-1-3-5:R-:W-:Y:S02]  /*0830*/  IMAD.WIDE R18, R4, 0x4, R12 ;  /* 0x0000000404127825 */ /* 0x02afe400078e020c */
[----:B------:R-:W2:Y:S04]  /*0840*/  LDG.E.CONSTANT R20, desc[UR6][R20.64] ;  /* 0x0000000614147981 */ /* 0x000ea8000c1e9900 */
[----:B------:R-:W2:Y:S02]  /*0850*/  LDG.E.CONSTANT R19, desc[UR6][R18.64] ;  /* 0x0000000612137981 */ /* 0x000ea4000c1e9900 */
[----:B--2---:R-:W-:-:S13]  /*0860*/  ISETP.GT.AND P1, PT, R20, R19, PT ;  /* 0x000000131400720c */ /* 0x004fda0003f24270 */
[----:B------:R-:W-:Y:S05]  /*0870*/  @P1 BREAK.RELIABLE B2 ;  /* 0x0000000000021942 */ /* 0x000fea0003800100 */
[----:B------:R-:W-:Y:S05]  /*0880*/  @P1 BRA `(.L_x_9) ;  /* 0x0000000000141947 */ /* 0x000fea0003800000 */
[----:B------:R-:W-:-:S07]  /*0890*/  IMAD.MOV.U32 R19, RZ, RZ, R20 ;  /* 0x000000ffff137224 */ /* 0x000fce00078e0014 */
.L_x_12:
[----:B------:R-:W-:Y:S05]  /*08a0*/  BSYNC.RELIABLE B2 ;  /* 0x0000000000027941 */ /* 0x000fea0003800100 */
.L_x_10:
[----:B-----5:R4:W-:Y:S01]  /*08b0*/  STG.E desc[UR6][R16.64], R19 ;  /* 0x0000001310007986 */ /* 0x0209e2000c101906 */
[----:B------:R-:W-:Y:S01]  /*08c0*/  IADD3 R0, PT, PT, R0, 0x1, RZ ;  /* 0x0000000100007810 */ /* 0x000fe20007ffe0ff */
[----:B------:R-:W-:Y:S06]  /*08d0*/  BRA `(.L_x_13) ;  /* 0x0000000000087947 */ /* 0x000fec0003800000 */
.L_x_9:
[----:B-----5:R2:W-:Y:S01]  /*08e0*/  STG.E desc[UR6][R16.64], R19 ;  /* 0x0000001310007986 */ /* 0x0205e2000c101906 */
[----:B------:R-:W-:-:S07]  /*08f0*/  VIADD R4, R4, 0x1 ;  /* 0x0000000104047836 */ /* 0x000fce0000000000 */
.L_x_13:
[----:B------:R-:W-:Y:S05]  /*0900*/  BSYNC.RECONVERGENT B1 ;  /* 0x0000000000017941 */ /* 0x000fea0003800200 */
.L_x_8:
[----:B------:R-:W-:Y:S01]  /*0910*/  VIADD R9, R9, 0x1 ;  /* 0x0000000109097836 */ /* 0x000fe20000000000 */
[----:B------:R-:W-:Y:S06]  /*0920*/  @P0 BRA `(.L_x_14) ;  /* 0xfffffffc00800947 */ /* 0x000fec000383ffff */
.L_x_7:
[----:B------:R-:W-:Y:S05]  /*0930*/  BSYNC.RECONVERGENT B0 ;  /* 0x0000000000007941 */ /* 0x000fea0003800200 */
.L_x_6:
[----:B------:R-:W-:Y:S05]  /*0940*/  WARPSYNC.ALL ;  /* 0x0000000000007948 */ /* 0x000fea0003800000 */
[----:B------:R-:W-:-:S04]  /*0950*/  IADD3 R5, PT, PT, R5, -R2, RZ ;  /* 0x8000000205057210 */ /* 0x000fc80007ffe0ff */
[----:B------:R-:W-:-:S13]  /*0960*/  ISETP.GT.U32.AND P0, PT, R5, -0x4, PT ;  /* 0xfffffffc0500780c */ /* 0x000fda0003f04070 */
[----:B------:R-:W-:Y:S05]  /*0970*/  @P0 EXIT ;  /* 0x000000000000094d */ /* 0x000fea0003800000 */
[----:B0-----:R-:W0:Y:S01]  /*0980*/  LDC.64 R10, c[0x0][0x380] ;  /* 0x0000e000ff0a7b82 */ /* 0x001e220000000a00 */
[----:B------:R-:W5:Y:S01]  /*0990*/  LDCU.64 UR4, c[0x0][0x3a0] ;  /* 0x00007400ff0477ac */ /* 0x000f620008000a00 */
[----:B------:R-:W-:-:S06]  /*09a0*/  IMAD.IADD R2, R9, 0x1, -R2 ;  /* 0x0000000109027824 */ /* 0x000fcc00078e0a02 */
[----:B-1----:R-:W1:Y:S01]  /*09b0*/  LDC.64 R12, c[0x0][0x390] ;  /* 0x0000e400ff0c7b82 */ /* 0x002e620000000a00 */
[----:B-----5:R-:W-:-:S04]  /*09c0*/  UIADD3 UR4, UP0, UPT, UR4, 0x8, URZ ;  /* 0x0000000804047890 */ /* 0x020fc8000ff1e0ff */
[----:B------:R-:W-:-:S12]  /*09d0*/  UIADD3.X UR5, UPT, UPT, URZ, UR5, URZ, UP0, !UPT ;  /* 0x00000005ff057290 */ /* 0x000fd800087fe4ff */
.L_x_42:
[----:B------:R-:W-:-:S13]  /*09e0*/  ISETP.GE.AND P1, PT, R0, R3, PT ;  /* 0x000000030000720c */ /* 0x000fda0003f26270 */
[----:B-12-4-:R-:W2:Y:S02]  /*09f0*/  @P1 LDC.64 R14, c[0x0][0x390] ;  /* 0x0000e400ff0e1b82 */ /* 0x016ea40000000a00 */
[----:B0-2-4-:R-:W-:-:S05]  /*0a00*/  @P1 IMAD.WIDE R16, R4, 0x4, R14 ;  /* 0x0000000404101825 */ /* 0x015fca00078e020e */
[----:B------:R2:W5:Y:S01]  /*0a10*/  @P1 LDG.E.CONSTANT R19, desc[UR6][R16.64] ;  /* 0x0000000610131981 */ /* 0x000562000c1e9900 */
[----:B------:R-:W-:Y:S01]  /*0a20*/  VIADD R2, R2, 0x4 ;  /* 0x0000000402027836 */ /* 0x000fe20000000000 */
[----:B------:R-:W-:Y:S01]  /*0a30*/  MOV R14, UR4 ;  /* 0x00000004000e7c02 */ /* 0x000fe20008000f00 */
[----:B------:R-:W-:Y:S01]  /*0a40*/  IMAD.U32 R15, RZ, RZ, UR5 ;  /* 0x00000005ff0f7e24 */ /* 0x000fe2000f8e00ff */
[----:B------:R-:W-:Y:S02]  /*0a50*/  BSSY.RECONVERGENT B0, `(.L_x_15) ;  /* 0x0000017000007945 */ /* 0x000fe40003800200 */
[----:B------:R-:W-:Y:S01]  /*0a60*/  ISETP.NE.AND P0, PT, R2, RZ, PT ;  /* 0x000000ff0200720c */ /* 0x000fe20003f05270 */
[----:B------:R-:W-:Y:S01]  /*0a70*/  IMAD.WIDE R14, R9, 0x4, R14 ;  /* 0x00000004090e7825 */ /* 0x000fe200078e020e */
[----:B------:R-:W-:Y:S11]  /*0a80*/  @P1 BRA `(.L_x_16) ;  /* 0x0000000000441947 */ /* 0x000ff60003800000 */
[----:B------:R-:W-:Y:S01]  /*0a90*/  ISETP.GE.AND P1, PT, R4, R7, PT ;  /* 0x000000070400720c */ /* 0x000fe20003f26270 */
[----:B------:R-:W-:-:S12]  /*0aa0*/  BSSY.RELIABLE B1, `(.L_x_17) ;  /* 0x000000c000017945 */ /* 0x000fd80003800100 */
[----:B------:R-:W-:Y:S05]  /*0ab0*/  @!P1 BRA `(.L_x_18) ;  /* 0x00000000000c9947 */ /* 0x000fea0003800000 */
[----:B0-2---:R-:W-:-:S06]  /*0ac0*/  IMAD.WIDE.U32 R16, R0, 0x4, R10 ;  /* 0x0000000400107825 */ /* 0x005fcc00078e000a */
[----:B------:R0:W5:Y:S01]  /*0ad0*/  LDG.E.CONSTANT R17, desc[UR6][R16.64] ;  /* 0x0000000610117981 */ /* 0x000162000c1e9900 */
[----:B------:R-:W-:Y:S05]  /*0ae0*/  BRA `(.L_x_19) ;  /* 0x00000000001c7947 */ /* 0x000fea0003800000 */
.L_x_18:
[----:B0-2---:R-:W-:-:S04]  /*0af0*/  IMAD.WIDE.U32 R16, R0, 0x4, R10 ;  /* 0x0000000400107825 */ /* 0x005fc800078e000a */
[----:B-1-3-5:R-:W-:Y:S02]  /*0b00*/  IMAD.WIDE R18, R4, 0x4, R12 ;  /* 0x0000000404127825 */ /* 0x02afe400078e020c */
[----:B------:R-:W2:Y:S04]  /*0b10*/  LDG.E.CONSTANT R17, desc[UR6][R16.64] ;  /* 0x0000000610117981 */ /* 0x000ea8000c1e9900 */
[----:B------:R-:W2:Y:S02]  /*0b20*/  LDG.E.CONSTANT R19, desc[UR6][R18.64] ;  /* 0x0000000612137981 */ /* 0x000ea4000c1e9900 */
[----:B--2---:R-:W-:-:S13]  /*0b30*/  ISETP.GT.AND P1, PT, R17, R19, PT ;  /* 0x000000131100720c */ /* 0x004fda0003f24270 */
[----:B------:R-:W-:Y:S05]  /*0b40*/  @P1 BREAK.RELIABLE B1 ;  /* 0x0000000000011942 */ /* 0x000fea0003800100 */
[----:B------:R-:W-:Y:S05]  /*0b50*/  @P1 BRA `(.L_x_16) ;  /* 0x0000000000101947 */ /* 0x000fea0003800000 */
.L_x_19:
[----:B------:R-:W-:Y:S05]  /*0b60*/  BSYNC.RELIABLE B1 ;  /* 0x0000000000017941 */ /* 0x000fea0003800100 */
.L_x_17:
[----:B-----5:R2:W-:Y:S01]  /*0b70*/  STG.E desc[UR6][R14.64+-0x8], R17 ;  /* 0xfffff8110e007986 */ /* 0x0205e2000c101906 */
[----:B------:R-:W-:Y:S01]  /*0b80*/  VIADD R0, R0, 0x1 ;  /* 0x0000000100007836 */ /* 0x000fe20000000000 */
[----:B------:R-:W-:Y:S06]  /*0b90*/  BRA `(.L_x_20) ;  /* 0x0000000000087947 */ /* 0x000fec0003800000 */
.L_x_16:
[----:B-----5:R4:W-:Y:S01]  /*0ba0*/  STG.E desc[UR6][R14.64+-0x8], R19 ;  /* 0xfffff8130e007986 */ /* 0x0209e2000c101906 */
[----:B------:R-:W-:-:S07]  /*0bb0*/  IADD3 R4, PT, PT, R4, 0x1, RZ ;  /* 0x0000000104047810 */ /* 0x000fce0007ffe0ff */
.L_x_20:
[----:B------:R-:W-:Y:S05]  /*0bc0*/  BSYNC.RECONVERGENT B0 ;  /* 0x0000000000007941 */ /* 0x000fea0003800200 */
.L_x_15:
[----:B------:R-:W-:Y:S01]  /*0bd0*/  ISETP.GE.AND P1, PT, R0, R3, PT ;  /* 0x000000030000720c */ /* 0x000fe20003f26270 */
[----:B------:R-:W-:-:S12]  /*0be0*/  BSSY.RECONVERGENT B0, `(.L_x_21) ;  /* 0x0000018000007945 */ /* 0x000fd80003800200 */
[----:B------:R-:W-:Y:S05]  /*0bf0*/  @!P1 BRA `(.L_x_22) ;  /* 0x00000000000c9947 */ /* 0x000fea0003800000 */
[----:B012---:R-:W-:-:S05]  /*0c00*/  IMAD.WIDE R16, R4, 0x4, R12 ;  /* 0x0000000404107825 */ /* 0x007fca00078e020c */
[----:B----4-:R0:W5:Y:S01]  /*0c10*/  LDG.E.CONSTANT R19, desc[UR6][R16.64] ;  /* 0x0000000610137981 */ /* 0x010162000c1e9900 */
[----:B------:R-:W-:Y:S05]  /*0c20*/  BRA `(.L_x_23) ;  /* 0x0000000000447947 */ /* 0x000fea0003800000 */
.L_x_22:
[----:B------:R-:W-:Y:S01]  /*0c30*/  ISETP.GE.AND P1, PT, R4, R7, PT ;  /* 0x000000070400720c */ /* 0x000fe20003f26270 */
[----:B------:R-:W-:-:S12]  /*0c40*/  BSSY.RELIABLE B1, `(.L_x_24) ;  /* 0x000000c000017945 */ /* 0x000fd80003800100 */
[----:B------:R-:W-:Y:S05]  /*0c50*/  @!P1 BRA `(.L_x_25) ;  /* 0x00000000000c9947 */ /* 0x000fea0003800000 */
[----:B0-2---:R-:W-:-:S06]  /*0c60*/  IMAD.WIDE.U32 R16, R0, 0x4, R10 ;  /* 0x0000000400107825 */ /* 0x005fcc00078e000a */
[----:B------:R0:W5:Y:S01]  /*0c70*/  LDG.E.CONSTANT R17, desc[UR6][R16.64] ;  /* 0x0000000610117981 */ /* 0x000162000c1e9900 */
[----:B------:R-:W-:Y:S05]  /*0c80*/  BRA `(.L_x_26) ;  /* 0x00000000001c7947 */ /* 0x000fea0003800000 */
.L_x_25:
[----:B0-2---:R-:W-:-:S04]  /*0c90*/  IMAD.WIDE.U32 R16, R0, 0x4, R10 ;  /* 0x0000000400107825 */ /* 0x005fc800078e000a */
[----:B-1-34-:R-:W-:Y:S02]  /*0ca0*/  IMAD.WIDE R18, R4, 0x4, R12 ;  /* 0x0000000404127825 */ /* 0x01afe400078e020c */
[----:B------:R-:W2:Y:S04]  /*0cb0*/  LDG.E.CONSTANT R17, desc[UR6][R16.64] ;  /* 0x0000000610117981 */ /* 0x000ea8000c1e9900 */
[----:B------:R-:W2:Y:S02]  /*0cc0*/  LDG.E.CONSTANT R19, desc[UR6][R18.64] ;  /* 0x0000000612137981 */ /* 0x000ea4000c1e9900 */
[----:B--2---:R-:W-:-:S13]  /*0cd0*/  ISETP.GT.AND P1, PT, R17, R19, PT ;  /* 0x000000131100720c */ /* 0x004fda0003f24270 */
[----:B------:R-:W-:Y:S05]  /*0ce0*/  @P1 BREAK.RELIABLE B1 ;  /* 0x0000000000011942 */ /* 0x000fea0003800100 */
[----:B------:R-:W-:Y:S05]  /*0cf0*/  @P1 BRA `(.L_x_23) ;  /* 0x0000000000101947 */ /* 0x000fea0003800000 */
.L_x_26:
[----:B------:R-:W-:Y:S05]  /*0d00*/  BSYNC.RELIABLE B1 ;  /* 0x0000000000017941 */ /* 0x000fea0003800100 */
.L_x_24:
[----:B-----5:R2:W-:Y:S01]  /*0d10*/  STG.E desc[UR6][R14.64+-0x4], R17 ;  /* 0xfffffc110e007986 */ /* 0x0205e2000c101906 */
[----:B------:R-:W-:Y:S01]  /*0d20*/  VIADD R0, R0, 0x1 ;  /* 0x0000000100007836 */ /* 0x000fe20000000000 */
[----:B------:R-:W-:Y:S06]  /*0d30*/  BRA `(.L_x_27) ;  /* 0x0000000000087947 */ /* 0x000fec0003800000 */
.L_x_23:
[----:B-----5:R1:W-:Y:S01]  /*0d40*/  STG.E desc[UR6][R14.64+-0x4], R19 ;  /* 0xfffffc130e007986 */ /* 0x0203e2000c101906 */
[----:B------:R-:W-:-:S07]  /*0d50*/  VIADD R4, R4, 0x1 ;  /* 0x0000000104047836 */ /* 0x000fce0000000000 */
.L_x_27:
[----:B------:R-:W-:Y:S05]  /*0d60*/  BSYNC.RECONVERGENT B0 ;  /* 0x0000000000007941 */ /* 0x000fea0003800200 */
.L_x_21:
[----:B------:R-:W-:Y:S01]  /*0d70*/  ISETP.GE.AND P1, PT, R0, R3, PT ;  /* 0x000000030000720c */ /* 0x000fe20003f26270 */
[----:B------:R-:W-:-:S12]  /*0d80*/  BSSY.RECONVERGENT B0, `(.L_x_28) ;  /* 0x0000018000007945 */ /* 0x000fd80003800200 */
[----:B------:R-:W-:Y:S05]  /*0d90*/  @!P1 BRA `(.L_x_29) ;  /* 0x00000000000c9947 */ /* 0x000fea0003800000 */
[----:B012---:R-:W-:-:S05]  /*0da0*/  IMAD.WIDE R16, R4, 0x4, R12 ;  /* 0x0000000404107825 */ /* 0x007fca00078e020c */
[----:B----4-:R0:W5:Y:S01]  /*0db0*/  LDG.E.CONSTANT R19, desc[UR6][R16.64] ;  /* 0x0000000610137981 */ /* 0x010162000c1e9900 */
[----:B------:R-:W-:Y:S05]  /*0dc0*/  BRA `(.L_x_30) ;  /* 0x0000000000447947 */ /* 0x000fea0003800000 */
.L_x_29:
[----:B------:R-:W-:Y:S01]  /*0dd0*/  ISETP.GE.AND P1, PT, R4, R7, PT ;  /* 0x000000070400720c */ /* 0x000fe20003f26270 */
[----:B------:R-:W-:-:S12]  /*0de0*/  BSSY.RELIABLE B1, `(.L_x_31) ;  /* 0x000000c000017945 */ /* 0x000fd80003800100 */
[----:B------:R-:W-:Y:S05]  /*0df0*/  @!P1 BRA `(.L_x_32) ;  /* 0x00000000000c9947 */ /* 0x000fea0003800000 */
[----:B0-2---:R-:W-:-:S06]  /*0e00*/  IMAD.WIDE.U32 R16, R0, 0x4, R10 ;  /* 0x0000000400107825 */ /* 0x005fcc00078e000a */
[----:B------:R0:W5:Y:S01]  /*0e10*/  LDG.E.CONSTANT R17, desc[UR6][R16.64] ;  /* 0x0000000610117981 */ /* 0x000162000c1e9900 */
[----:B------:R-:W-:Y:S05]  /*0e20*/  BRA `(.L_x_33) ;  /* 0x00000000001c7947 */ /* 0x000fea0003800000 */
.L_x_32:
[----:B0-2---:R-:W-:-:S04]  /*0e30*/  IMAD.WIDE.U32 R16, R0, 0x4, R10 ;  /* 0x0000000400107825 */ /* 0x005fc800078e000a */
[----:B-1-34-:R-:W-:Y:S02]  /*0e40*/  IMAD.WIDE R18, R4, 0x4, R12 ;  /* 0x0000000404127825 */ /* 0x01afe400078e020c */
[----:B------:R-:W2:Y:S04]  /*0e50*/  LDG.E.CONSTANT R17, desc[UR6][R16.64] ;  /* 0x0000000610117981 */ /* 0x000ea8000c1e9900 */
[----:B------:R-:W2:Y:S02]  /*0e60*/  LDG.E.CONSTANT R19, desc[UR6][R18.64] ;  /* 0x0000000612137981 */ /* 0x000ea4000c1e9900 */
[----:B--2---:R-:W-:-:S13]  /*0e70*/  ISETP.GT.AND P1, PT, R17, R19, PT ;  /* 0x000000131100720c */ /* 0x004fda0003f24270 */
[----:B------:R-:W-:Y:S05]  /*0e80*/  @P1 BREAK.RELIABLE B1 ;  /* 0x0000000000011942 */ /* 0x000fea0003800100 */
[----:B------:R-:W-:Y:S05]  /*0e90*/  @P1 BRA `(.L_x_30) ;  /* 0x0000000000101947 */ /* 0x000fea0003800000 */
.L_x_33:
[----:B------:R-:W-:Y:S05]  /*0ea0*/  BSYNC.RELIABLE B1 ;  /* 0x0000000000017941 */ /* 0x000fea0003800100 */
.L_x_31:
[----:B-----5:R2:W-:Y:S01]  /*0eb0*/  STG.E desc[UR6][R14.64], R17 ;  /* 0x000000110e007986 */ /* 0x0205e2000c101906 */
[----:B------:R-:W-:Y:S01]  /*0ec0*/  IADD3 R0, PT, PT, R0, 0x1, RZ ;  /* 0x0000000100007810 */ /* 0x000fe20007ffe0ff */
[----:B------:R-:W-:Y:S06]  /*0ed0*/  BRA `(.L_x_34) ;  /* 0x0000000000087947 */ /* 0x000fec0003800000 */
.L_x_30:
[----:B-----5:R1:W-:Y:S01]  /*0ee0*/  STG.E desc[UR6][R14.64], R19 ;  /* 0x000000130e007986 */ /* 0x0203e2000c101906 */
[----:B------:R-:W-:-:S07]  /*0ef0*/  VIADD R4, R4, 0x1 ;  /* 0x0000000104047836 */ /* 0x000fce0000000000 */
.L_x_34:
[----:B------:R-:W-:Y:S05]  /*0f00*/  BSYNC.RECONVERGENT B0 ;  /* 0x0000000000007941 */ /* 0x000fea0003800200 */
.L_x_28:
[----:B------:R-:W-:Y:S01]  /*0f10*/  ISETP.GE.AND P1, PT, R0, R3, PT ;  /* 0x000000030000720c */ /* 0x000fe20003f26270 */
[----:B------:R-:W-:-:S12]  /*0f20*/  BSSY.RECONVERGENT B0, `(.L_x_35) ;  /* 0x0000018000007945 */ /* 0x000fd80003800200 */
[----:B------:R-:W-:Y:S05]  /*0f30*/  @!P1 BRA `(.L_x_36) ;  /* 0x00000000000c9947 */ /* 0x000fea0003800000 */
[----:B012---:R-:W-:-:S05]  /*0f40*/  IMAD.WIDE R16, R4, 0x4, R12 ;  /* 0x0000000404107825 */ /* 0x007fca00078e020c */
[----:B----4-:R0:W5:Y:S01]  /*0f50*/  LDG.E.CONSTANT R19, desc[UR6][R16.64] ;  /* 0x0000000610137981 */ /* 0x010162000c1e9900 */
[----:B------:R-:W-:Y:S05]  /*0f60*/  BRA `(.L_x_37) ;  /* 0x0000000000447947 */ /* 0x000fea0003800000 */
.L_x_36:
[----:B------:R-:W-:Y:S01]  /*0f70*/  ISETP.GE.AND P1, PT, R4, R7, PT ;  /* 0x000000070400720c */ /* 0x000fe20003f26270 */
[----:B------:R-:W-:-:S12]  /*0f80*/  BSSY.RELIABLE B1, `(.L_x_38) ;  /* 0x000000c000017945 */ /* 0x000fd80003800100 */
[----:B------:R-:W-:Y:S05]  /*0f90*/  @!P1 BRA `(.L_x_39) ;  /* 0x00000000000c9947 */ /* 0x000fea0003800000 */
[----:B0-2---:R-:W-:-:S06]  /*0fa0*/  IMAD.WIDE.U32 R16, R0, 0x4, R10 ;  /* 0x0000000400107825 */ /* 0x005fcc00078e000a */
[----:B------:R0:W5:Y:S01]  /*0fb0*/  LDG.E.CONSTANT R17, desc[UR6][R16.64] ;  /* 0x0000000610117981 */ /* 0x000162000c1e9900 */
[----:B------:R-:W-:Y:S05]  /*0fc0*/  BRA `(.L_x_40) ;  /* 0x00000000001c7947 */ /* 0x000fea0003800000 */
.L_x_39:
[----:B0-2---:R-:W-:-:S04]  /*0fd0*/  IMAD.WIDE.U32 R16, R0, 0x4, R10 ;  /* 0x0000000400107825 */ /* 0x005fc800078e000a */
[----:B-1-34-:R-:W-:Y:S02]  /*0fe0*/  IMAD.WIDE R18, R4, 0x4, R12 ;  /* 0x0000000404127825 */ /* 0x01afe400078e020c */
[----:B------:R-:W2:Y:S04]  /*0ff0*/  LDG.E.CONSTANT R17, desc[UR6][R16.64] ;  /* 0x0000000610117981 */ /* 0x000ea8000c1e9900 */
[----:B------:R-:W2:Y:S02]  /*1000*/  LDG.E.CONSTANT R19, desc[UR6][R18.64] ;  /* 0x0000000612137981 */ /* 0x000ea4000c1e9900 */
[----:B--2---:R-:W-:-:S13]  /*1010*/  ISETP.GT.AND P1, PT, R17, R19, PT ;  /* 0x000000131100720c */ /* 0x004fda0003f24270 */
[----:B------:R-:W-:Y:S05]  /*1020*/  @P1 BREAK.RELIABLE B1 ;  /* 0x0000000000011942 */ /* 0x000fea0003800100 */
[----:B------:R-:W-:Y:S05]  /*1030*/  @P1 BRA `(.L_x_37) ;  /* 0x0000000000101947 */ /* 0x000fea0003800000 */
.L_x_40:
[----:B------:R-:W-:Y:S05]  /*1040*/  BSYNC.RELIABLE B1 ;  /* 0x0000000000017941 */ /* 0x000fea0003800100 */
.L_x_38:
[----:B-----5:R2:W-:Y:S01]  /*1050*/  STG.E desc[UR6][R14.64+0x4], R17 ;  /* 0x000004110e007986 */ /* 0x0205e2000c101906 */
[----:B------:R-:W-:Y:S01]  /*1060*/  IADD3 R0, PT, PT, R0, 0x1, RZ ;  /* 0x0000000100007810 */ /* 0x000fe20007ffe0ff */
[----:B------:R-:W-:Y:S06]  /*1070*/  BRA `(.L_x_41) ;  /* 0x0000000000087947 */ /* 0x000fec0003800000 */
.L_x_37:
[----:B-----5:R1:W-:Y:S01]  /*1080*/  STG.E desc[UR6][R14.64+0x4], R19 ;  /* 0x000004130e007986 */ /* 0x0203e2000c101906 */
[----:B------:R-:W-:-:S07]  /*1090*/  VIADD R4, R4, 0x1 ;  /* 0x0000000104047836 */ /* 0x000fce0000000000 */
.L_x_41:
[----:B------:R-:W-:Y:S05]  /*10a0*/  BSYNC.RECONVERGENT B0 ;  /* 0x0000000000007941 */ /* 0x000fea0003800200 */
.L_x_35:
[----:B------:R-:W-:Y:S01]  /*10b0*/  IADD3 R9, PT, PT, R9, 0x4, RZ ;  /* 0x0000000409097810 */ /* 0x000fe20007ffe0ff */
[----:B------:R-:W-:Y:S06]  /*10c0*/  @P0 BRA `(.L_x_42) ;  /* 0xfffffff800440947 */ /* 0x000fec000383ffff */
[----:B------:R-:W-:Y:S05]  /*10d0*/  EXIT ;  /* 0x000000000000794d */ /* 0x000fea0003800000 */
.L_x_43:
[----:B------:R-:W-:-:S00]  /*10e0*/  BRA `(.L_x_43) ;  /* 0xfffffffc00fc7947 */ /* 0x000fc0000383ffff */
[----:B------:R-:W-:-:S00]  /*10f0*/  NOP ;  /* 0x0000000000007918 */ /* 0x000fc00000000000 */
        /* <DEDUP_REMOVED lines=8> */
.L_x_44:


//--------------------- .nv.shared.reserved.0     --------------------------
	.section	.nv.shared.reserved.0,"aw",@nobits
	.weak		__nv_reservedSMEM_offset_0_alias
	.size		__nv_reservedSMEM_offset_0_alias, 0, 64
	.other		__nv_reservedSMEM_offset_0_alias,@"STO_CUDA_RESERVED_SHARED STV_DEFAULT"
__nv_reservedSMEM_offset_0_alias:
	.zero		0
	.zero		64


//--------------------- .nv.constant0.merge_path_kernel --------------------------
	.section	.nv.constant0.merge_path_kernel,"a",@progbits
	.sectionflags	@""
	.align	4
.nv.constant0.merge_path_kernel:
	.zero		936


//--------------------- SYMBOLS --------------------------

	.type		.nv.reservedSmem.offset0,@object
	.size		.nv.reservedSmem.offset0,0x4
